//
// Generated by NVIDIA NVVM Compiler
//
// Compiler Build ID: CL-36424714
// Cuda compilation tools, release 13.0, V13.0.88
// Based on NVVM 20.0.0
//

.version 9.0
.target sm_100
.address_size 64

	// .globl	_Z13invert_kernelPhii

.visible .entry _Z13invert_kernelPhii(
	.param .u64 .ptr .align 1 _Z13invert_kernelPhii_param_0,
	.param .u32 _Z13invert_kernelPhii_param_1,
	.param .u32 _Z13invert_kernelPhii_param_2
)
{


	ret;

}


// ===== COMPILED SASS (sm_100) =====

	.target	sm_100

	.elftype	@"ET_EXEC"


//--------------------- .note.nv.tkinfo           --------------------------
	.section	.note.nv.tkinfo,"",@"SHT_NOTE"
	.sectionflags	@"SHF_NOTE_NV_TKINFO"
	.tkinfo
        /*0018*/ 	.word	0x00000002
        /*0030*/ 	.string	""
        /*0030*/ 	.string	"ptxas"
        /*0030*/ 	.string	"Cuda compilation tools, release 13.0, V13.0.88"
        /*0030*/ 	.string	"Build cuda_13.0.r13.0/compiler.36424714_0"
        /*0030*/ 	.string	"-arch sm_100 -m 64 "



//--------------------- .note.nv.cuinfo           --------------------------
	.section	.note.nv.cuinfo,"",@"SHT_NOTE"
	.sectionflags	@"SHF_NOTE_NV_CUINFO"
        /*0018*/ 	.short	0x0002
        /*001a*/ 	.short	0x0064
        /*001c*/ 	.short	0x0082
	.zero		2


//--------------------- .nv.info                  --------------------------
	.section	.nv.info,"",@"SHT_CUDA_INFO"
	.align	4


	//----- nvinfo : EIATTR_REGCOUNT
	.align		4
        /*0000*/ 	.byte	0x04, 0x2f
        /*0002*/ 	.short	(.L_1 - .L_0)
	.align		4
.L_0:
        /*0004*/ 	.word	index@(_Z13invert_kernelPhii)
        /*0008*/ 	.word	0x00000004


	//----- nvinfo : EIATTR_FRAME_SIZE
	.align		4
.L_1:
        /*000c*/ 	.byte	0x04, 0x11
        /*000e*/ 	.short	(.L_3 - .L_2)
	.align		4
.L_2:
        /*0010*/ 	.word	index@(_Z13invert_kernelPhii)
        /*0014*/ 	.word	0x00000000


	//----- nvinfo : EIATTR_MIN_STACK_SIZE
	.align		4
.L_3:
        /*0018*/ 	.byte	0x04, 0x12
        /*001a*/ 	.short	(.L_5 - .L_4)
	.align		4
.L_4:
        /*001c*/ 	.word	index@(_Z13invert_kernelPhii)
        /*0020*/ 	.word	0x00000000
.L_5:


//--------------------- .nv.compat                --------------------------
	.section	.nv.compat,"",@"SHT_CUDA_COMPAT_INFO"
	.align	4
        /*0000*/ 	.byte	0x02, 0x09, 0x00, 0x00, 0x02, 0x02, 0x01, 0x00, 0x02, 0x05, 0x05, 0x00, 0x03, 0x07, 0x01, 0x01
        /*0010*/ 	.byte	0x02, 0x03, 0x00, 0x00, 0x02, 0x06, 0x01, 0x00, 0x04, 0x0b, 0x08, 0x00, 0x09, 0x00, 0x00, 0x00
        /*0020*/ 	.byte	0x00, 0x00, 0x00, 0x00


//--------------------- .nv.info._Z13invert_kernelPhii --------------------------
	.section	.nv.info._Z13invert_kernelPhii,"",@"SHT_CUDA_INFO"
	.sectionflags	@""
	.align	4


	//----- nvinfo : EIATTR_CUDA_API_VERSION
	.align		4
        /*0000*/ 	.byte	0x04, 0x37
        /*0002*/ 	.short	(.L_7 - .L_6)
.L_6:
        /*0004*/ 	.word	0x00000082


	//----- nvinfo : EIATTR_KPARAM_INFO
	.align		4
.L_7:
        /*0008*/ 	.byte	0x04, 0x17
        /*000a*/ 	.short	(.L_9 - .L_8)
.L_8:
        /*000c*/ 	.word	0x00000000
        /*0010*/ 	.short	0x0002
        /*0012*/ 	.short	0x000c
        /*0014*/ 	.byte	0x00, 0xf0, 0x11, 0x00


	//----- nvinfo : EIATTR_KPARAM_INFO
	.align		4
.L_9:
        /*0018*/ 	.byte	0x04, 0x17
        /*001a*/ 	.short	(.L_11 - .L_10)
.L_10:
        /*001c*/ 	.word	0x00000000
        /*0020*/ 	.short	0x0001
        /*0022*/ 	.short	0x0008
        /*0024*/ 	.byte	0x00, 0xf0, 0x11, 0x00


	//----- nvinfo : EIATTR_KPARAM_INFO
	.align		4
.L_11:
        /*0028*/ 	.byte	0x04, 0x17
        /*002a*/ 	.short	(.L_13 - .L_12)
.L_12:
        /*002c*/ 	.word	0x00000000
        /*0030*/ 	.short	0x0000
        /*0032*/ 	.short	0x0000
        /*0034*/ 	.byte	0x00, 0xf5, 0x21, 0x00


	//----- nvinfo : EIATTR_SPARSE_MMA_MASK
	.align		4
.L_13:
        /*0038*/ 	.byte	0x03, 0x50
        /*003a*/ 	.short	0x0000


	//----- nvinfo : EIATTR_MAXREG_COUNT
	.align		4
        /*003c*/ 	.byte	0x03, 0x1b
        /*003e*/ 	.short	0x00ff


	//----- nvinfo : EIATTR_MERCURY_ISA_VERSION
	.align		4
        /*0040*/ 	.byte	0x03, 0x5f
        /*0042*/ 	.short	0x0101


	//----- nvinfo : EIATTR_VRC_CTA_INIT_COUNT
	.align		4
        /*0044*/ 	.byte	0x02, 0x4a
	.zero		1
	.zero		1


	//----- nvinfo : EIATTR_EXIT_INSTR_OFFSETS
	.align		4
        /*0048*/ 	.byte	0x04, 0x1c
        /*004a*/ 	.short	(.L_15 - .L_14)


	//   ....[0]....
.L_14:
        /*004c*/ 	.word	0x00000010


	//----- nvinfo : EIATTR_CBANK_PARAM_SIZE
	.align		4
.L_15:
        /*0050*/ 	.byte	0x03, 0x19
        /*0052*/ 	.short	0x0010


	//----- nvinfo : EIATTR_PARAM_CBANK
	.align		4
        /*0054*/ 	.byte	0x04, 0x0a
        /*0056*/ 	.short	(.L_17 - .L_16)
	.align		4
.L_16:
        /*0058*/ 	.word	index@(.nv.constant0._Z13invert_kernelPhii)
        /*005c*/ 	.short	0x0380
        /*005e*/ 	.short	0x0010


	//----- nvinfo : EIATTR_SW_WAR
	.align		4
.L_17:
        /*0060*/ 	.byte	0x04, 0x36
        /*0062*/ 	.short	(.L_19 - .L_18)
.L_18:
        /*0064*/ 	.word	0x00000008
.L_19:


//--------------------- .nv.callgraph             --------------------------
	.section	.nv.callgraph,"",@"SHT_CUDA_CALLGRAPH"
	.align	4
	.sectionentsize	8
	.align		4
        /*0000*/ 	.word	0x00000000
	.align		4
        /*0004*/ 	.word	0xffffffff
	.align		4
        /*0008*/ 	.word	0x00000000
	.align		4
        /*000c*/ 	.word	0xfffffffe
	.align		4
        /*0010*/ 	.word	0x00000000
	.align		4
        /*0014*/ 	.word	0xfffffffd
	.align		4
        /*0018*/ 	.word	0x00000000
	.align		4
        /*001c*/ 	.word	0xfffffffc


//--------------------- .text._Z13invert_kernelPhii --------------------------
	.section	.text._Z13invert_kernelPhii,"ax",@progbits
	.align	128
        .global         _Z13invert_kernelPhii
        .type           _Z13invert_kernelPhii,@function
        .size           _Z13invert_kernelPhii,(.L_x_1 - _Z13invert_kernelPhii)
        .other          _Z13invert_kernelPhii,@"STO_CUDA_ENTRY STV_DEFAULT"
_Z13invert_kernelPhii:
.text._Z13invert_kernelPhii:
[----:B------:R-:W-:Y:S01]  /*0000*/  LDC R1, c[0x0][0x37c] ;  /* 0x0000df00ff017b82 */ /* 0x000fe20000000800 */
[----:B------:R-:W-:Y:S05]  /*0010*/  EXIT ;  /* 0x000000000000794d */ /* 0x000fea0003800000 */
.L_x_0:
[----:B------:R-:W-:-:S00]  /*0020*/  BRA `(.L_x_0) ;  /* 0xfffffffc00fc7947 */ /* 0x000fc0000383ffff */
[----:B------:R-:W-:-:S00]  /*0030*/  NOP ;  /* 0x0000000000007918 */ /* 0x000fc00000000000 */
        /* <DEDUP_REMOVED lines=12> */
.L_x_1:


//--------------------- .nv.shared.reserved.0     --------------------------
	.section	.nv.shared.reserved.0,"aw",@nobits
	.weak		__nv_reservedSMEM_offset_0_alias
	.size		__nv_reservedSMEM_offset_0_alias, 0, 64
	.other		__nv_reservedSMEM_offset_0_alias,@"STO_CUDA_RESERVED_SHARED STV_DEFAULT"
__nv_reservedSMEM_offset_0_alias:
	.zero		0
	.zero		64


//--------------------- .nv.constant0._Z13invert_kernelPhii --------------------------
	.section	.nv.constant0._Z13invert_kernelPhii,"a",@progbits
	.sectionflags	@""
	.align	4
.nv.constant0._Z13invert_kernelPhii:
	.zero		912


//--------------------- SYMBOLS --------------------------

	.type		.nv.reservedSmem.offset0,@object
	.size		.nv.reservedSmem.offset0,0x4
